	.headerflags	@"EF_CUDA_TEXMODE_UNIFIED EF_CUDA_64BIT_ADDRESS EF_CUDA_ACCELERATORS EF_CUDA_SM90 EF_CUDA_VIRTUAL_SM(EF_CUDA_SM90)"
	.elftype	@"ET_EXEC"


//--------------------- .nv.info                  --------------------------
	.section	.nv.info,"",@"SHT_CUDA_INFO"
	.align	4


	//----- nvinfo : EIATTR_REGCOUNT
	.align		4
        /*0000*/ 	.byte	0x04, 0x2f
        /*0002*/ 	.short	(.L_3 - .L_2)
	.align		4
.L_2:
        /*0004*/ 	.word	index@(triton_poi_fused__native_batch_norm_legit_no_training_add_convolution_relu_44)
        /*0008*/ 	.word	0x00000020


	//----- nvinfo : EIATTR_MIN_STACK_SIZE
	.align		4
.L_3:
        /*000c*/ 	.byte	0x04, 0x12
        /*000e*/ 	.short	(.L_5 - .L_4)
	.align		4
.L_4:
        /*0010*/ 	.word	index@(triton_poi_fused__native_batch_norm_legit_no_training_add_convolution_relu_44)
        /*0014*/ 	.word	0x00000000


	//----- nvinfo : EIATTR_FRAME_SIZE
	.align		4
.L_5:
        /*0018*/ 	.byte	0x04, 0x11
        /*001a*/ 	.short	(.L_7 - .L_6)
	.align		4
.L_6:
        /*001c*/ 	.word	index@(triton_poi_fused__native_batch_norm_legit_no_training_add_convolution_relu_44)
        /*0020*/ 	.word	0x00000000


	//----- nvinfo : EIATTR_MIN_STACK_SIZE
	.align		4
.L_7:
        /*0024*/ 	.byte	0x04, 0x12
        /*0026*/ 	.short	(.L_9 - .L_8)
	.align		4
.L_8:
        /*0028*/ 	.word	index@(triton_poi_fused__native_batch_norm_legit_no_training_add_convolution_relu_44)
        /*002c*/ 	.word	0x00000000
.L_9:


//--------------------- .nv.info.triton_poi_fused__native_batch_norm_legit_no_training_add_convolution_relu_44 --------------------------
	.section	.nv.info.triton_poi_fused__native_batch_norm_legit_no_training_add_convolution_relu_44,"",@"SHT_CUDA_INFO"
	.sectionflags	@""
	.align	4


	//----- nvinfo : EIATTR_CUDA_API_VERSION
	.align		4
        /*0000*/ 	.byte	0x04, 0x37
        /*0002*/ 	.short	(.L_11 - .L_10)
.L_10:
        /*0004*/ 	.word	0x0000007c


	//----- nvinfo : EIATTR_KPARAM_INFO
	.align		4
.L_11:
        /*0008*/ 	.byte	0x04, 0x17
        /*000a*/ 	.short	(.L_13 - .L_12)
.L_12:
        /*000c*/ 	.word	0x00000000
        /*0010*/ 	.short	0x000d
        /*0012*/ 	.short	0x0068
        /*0014*/ 	.byte	0x00, 0xf0, 0x11, 0x00


	//----- nvinfo : EIATTR_KPARAM_INFO
	.align		4
.L_13:
        /*0018*/ 	.byte	0x04, 0x17
        /*001a*/ 	.short	(.L_15 - .L_14)
.L_14:
        /*001c*/ 	.word	0x00000000
        /*0020*/ 	.short	0x000c
        /*0022*/ 	.short	0x0060
        /*0024*/ 	.byte	0x00, 0xf4, 0x21, 0x00


	//----- nvinfo : EIATTR_KPARAM_INFO
	.align		4
.L_15:
        /*0028*/ 	.byte	0x04, 0x17
        /*002a*/ 	.short	(.L_17 - .L_16)
.L_16:
        /*002c*/ 	.word	0x00000000
        /*0030*/ 	.short	0x000b
        /*0032*/ 	.short	0x0058
        /*0034*/ 	.byte	0x00, 0xf4, 0x21, 0x00


	//----- nvinfo : EIATTR_KPARAM_INFO
	.align		4
.L_17:
        /*0038*/ 	.byte	0x04, 0x17
        /*003a*/ 	.short	(.L_19 - .L_18)
.L_18:
        /*003c*/ 	.word	0x00000000
        /*0040*/ 	.short	0x000a
        /*0042*/ 	.short	0x0050
        /*0044*/ 	.byte	0x00, 0xf4, 0x21, 0x00


	//----- nvinfo : EIATTR_KPARAM_INFO
	.align		4
.L_19:
        /*0048*/ 	.byte	0x04, 0x17
        /*004a*/ 	.short	(.L_21 - .L_20)
.L_20:
        /*004c*/ 	.word	0x00000000
        /*0050*/ 	.short	0x0009
        /*0052*/ 	.short	0x0048
        /*0054*/ 	.byte	0x00, 0xf4, 0x21, 0x00


	//----- nvinfo : EIATTR_KPARAM_INFO
	.align		4
.L_21:
        /*0058*/ 	.byte	0x04, 0x17
        /*005a*/ 	.short	(.L_23 - .L_22)
.L_22:
        /*005c*/ 	.word	0x00000000
        /*0060*/ 	.short	0x0008
        /*0062*/ 	.short	0x0040
        /*0064*/ 	.byte	0x00, 0xf4, 0x21, 0x00


	//----- nvinfo : EIATTR_KPARAM_INFO
	.align		4
.L_23:
        /*0068*/ 	.byte	0x04, 0x17
        /*006a*/ 	.short	(.L_25 - .L_24)
.L_24:
        /*006c*/ 	.word	0x00000000
        /*0070*/ 	.short	0x0007
        /*0072*/ 	.short	0x0038
        /*0074*/ 	.byte	0x00, 0xf4, 0x21, 0x00


	//----- nvinfo : EIATTR_KPARAM_INFO
	.align		4
.L_25:
        /*0078*/ 	.byte	0x04, 0x17
        /*007a*/ 	.short	(.L_27 - .L_26)
.L_26:
        /*007c*/ 	.word	0x00000000
        /*0080*/ 	.short	0x0006
        /*0082*/ 	.short	0x0030
        /*0084*/ 	.byte	0x00, 0xf4, 0x21, 0x00


	//----- nvinfo : EIATTR_KPARAM_INFO
	.align		4
.L_27:
        /*0088*/ 	.byte	0x04, 0x17
        /*008a*/ 	.short	(.L_29 - .L_28)
.L_28:
        /*008c*/ 	.word	0x00000000
        /*0090*/ 	.short	0x0005
        /*0092*/ 	.short	0x0028
        /*0094*/ 	.byte	0x00, 0xf4, 0x21, 0x00


	//----- nvinfo : EIATTR_KPARAM_INFO
	.align		4
.L_29:
        /*0098*/ 	.byte	0x04, 0x17
        /*009a*/ 	.short	(.L_31 - .L_30)
.L_30:
        /*009c*/ 	.word	0x00000000
        /*00a0*/ 	.short	0x0004
        /*00a2*/ 	.short	0x0020
        /*00a4*/ 	.byte	0x00, 0xf4, 0x21, 0x00


	//----- nvinfo : EIATTR_KPARAM_INFO
	.align		4
.L_31:
        /*00a8*/ 	.byte	0x04, 0x17
        /*00aa*/ 	.short	(.L_33 - .L_32)
.L_32:
        /*00ac*/ 	.word	0x00000000
        /*00b0*/ 	.short	0x0003
        /*00b2*/ 	.short	0x0018
        /*00b4*/ 	.byte	0x00, 0xf4, 0x21, 0x00


	//----- nvinfo : EIATTR_KPARAM_INFO
	.align		4
.L_33:
        /*00b8*/ 	.byte	0x04, 0x17
        /*00ba*/ 	.short	(.L_35 - .L_34)
.L_34:
        /*00bc*/ 	.word	0x00000000
        /*00c0*/ 	.short	0x0002
        /*00c2*/ 	.short	0x0010
        /*00c4*/ 	.byte	0x00, 0xf4, 0x21, 0x00


	//----- nvinfo : EIATTR_KPARAM_INFO
	.align		4
.L_35:
        /*00c8*/ 	.byte	0x04, 0x17
        /*00ca*/ 	.short	(.L_37 - .L_36)
.L_36:
        /*00cc*/ 	.word	0x00000000
        /*00d0*/ 	.short	0x0001
        /*00d2*/ 	.short	0x0008
        /*00d4*/ 	.byte	0x00, 0xf4, 0x21, 0x00


	//----- nvinfo : EIATTR_KPARAM_INFO
	.align		4
.L_37:
        /*00d8*/ 	.byte	0x04, 0x17
        /*00da*/ 	.short	(.L_39 - .L_38)
.L_38:
        /*00dc*/ 	.word	0x00000000
        /*00e0*/ 	.short	0x0000
        /*00e2*/ 	.short	0x0000
        /*00e4*/ 	.byte	0x00, 0xf4, 0x21, 0x00


	//----- nvinfo : EIATTR_SPARSE_MMA_MASK
	.align		4
.L_39:
        /*00e8*/ 	.byte	0x03, 0x50
        /*00ea*/ 	.short	0x0000


	//----- nvinfo : EIATTR_MAXREG_COUNT
	.align		4
        /*00ec*/ 	.byte	0x03, 0x1b
        /*00ee*/ 	.short	0x00ff


	//----- nvinfo : EIATTR_EXIT_INSTR_OFFSETS
	.align		4
        /*00f0*/ 	.byte	0x04, 0x1c
        /*00f2*/ 	.short	(.L_41 - .L_40)


	//   ....[0]....
.L_40:
        /*00f4*/ 	.word	0x00000620


	//----- nvinfo : EIATTR_REQNTID
	.align		4
.L_41:
        /*00f8*/ 	.byte	0x04, 0x10
        /*00fa*/ 	.short	(.L_43 - .L_42)
.L_42:
        /*00fc*/ 	.word	0x00000100
        /*0100*/ 	.word	0x00000001
        /*0104*/ 	.word	0x00000001


	//----- nvinfo : EIATTR_CBANK_PARAM_SIZE
	.align		4
.L_43:
        /*0108*/ 	.byte	0x03, 0x19
        /*010a*/ 	.short	0x006c


	//----- nvinfo : EIATTR_PARAM_CBANK
	.align		4
        /*010c*/ 	.byte	0x04, 0x0a
        /*010e*/ 	.short	(.L_45 - .L_44)
	.align		4
.L_44:
        /*0110*/ 	.word	index@(.nv.constant0.triton_poi_fused__native_batch_norm_legit_no_training_add_convolution_relu_44)
        /*0114*/ 	.short	0x0210
        /*0116*/ 	.short	0x006c


	//----- nvinfo : EIATTR_SW_WAR
	.align		4
.L_45:
        /*0118*/ 	.byte	0x04, 0x36
        /*011a*/ 	.short	(.L_47 - .L_46)
.L_46:
        /*011c*/ 	.word	0x00000008
.L_47:


//--------------------- .nv.callgraph             --------------------------
	.section	.nv.callgraph,"",@"SHT_CUDA_CALLGRAPH"
	.align	4
	.sectionentsize	8
	.align		4
        /*0000*/ 	.word	0x00000000
	.align		4
        /*0004*/ 	.word	0xffffffff
	.align		4
        /*0008*/ 	.word	0x00000000
	.align		4
        /*000c*/ 	.word	0xfffffffe
	.align		4
        /*0010*/ 	.word	0x00000000
	.align		4
        /*0014*/ 	.word	0xfffffffd
	.align		4
        /*0018*/ 	.word	0x00000000
	.align		4
        /*001c*/ 	.word	0xfffffffc


//--------------------- .nv.constant4             --------------------------
	.section	.nv.constant4,"a",@progbits
	.align	8
	.align		8
.nv.constant4:
        /*0000*/ 	.dword	_$_str
	.align		8
        /*0008*/ 	.dword	_$_str_$_2


//--------------------- .text.triton_poi_fused__native_batch_norm_legit_no_training_add_convolution_relu_44 --------------------------
	.section	.text.triton_poi_fused__native_batch_norm_legit_no_training_add_convolution_relu_44,"ax",@progbits
	.align	128
        .global         triton_poi_fused__native_batch_norm_legit_no_training_add_convolution_relu_44
        .type           triton_poi_fused__native_batch_norm_legit_no_training_add_convolution_relu_44,@function
        .size           triton_poi_fused__native_batch_norm_legit_no_training_add_convolution_relu_44,(.L_x_1 - triton_poi_fused__native_batch_norm_legit_no_training_add_convolution_relu_44)
        .other          triton_poi_fused__native_batch_norm_legit_no_training_add_convolution_relu_44,@"STO_CUDA_ENTRY STV_DEFAULT"
triton_poi_fused__native_batch_norm_legit_no_training_add_convolution_relu_44:
.text.triton_poi_fused__native_batch_norm_legit_no_training_add_convolution_relu_44:
[----:B------:R-:W-:Y:S01]  /*0000*/  LDC R1, c[0x0][0x28] ;  /* 0x00000a00ff017b82 */ /* 0x000fe20000000800 */
[----:B------:R-:W1:Y:S07]  /*0010*/  S2R R0, SR_TID.X ;  /* 0x0000000000007919 */ /* 0x000e6e0000002100 */
[----:B------:R-:W2:Y:S01]  /*0020*/  LDC.64 R2, c[0x0][0x240] ;  /* 0x00009000ff027b82 */ /* 0x000ea20000000a00 */
[----:B------:R-:W-:Y:S01]  /*0030*/  ULDC.64 UR4, c[0x0][0x208] ;  /* 0x0000820000047ab9 */ /* 0x000fe20000000a00 */
[----:B------:R-:W3:Y:S06]  /*0040*/  S2R R5, SR_CTAID.X ;  /* 0x0000000000057919 */ /* 0x000eec0000002500 */
[----:B------:R-:W4:Y:S08]  /*0050*/  LDC.64 R6, c[0x0][0x260] ;  /* 0x00009800ff067b82 */ /* 0x000f300000000a00 */
[----:B------:R-:W5:Y:S08]  /*0060*/  LDC.64 R16, c[0x0][0x228] ;  /* 0x00008a00ff107b82 */ /* 0x000f700000000a00 */
[----:B------:R-:W5:Y:S01]  /*0070*/  LDC.64 R20, c[0x0][0x238] ;  /* 0x00008e00ff147b82 */ /* 0x000f620000000a00 */
[----:B-1----:R-:W-:-:S07]  /*0080*/  SHF.L.U32 R0, R0, 0x1, RZ ;  /* 0x0000000100007819 */ /* 0x002fce00000006ff */
[----:B------:R-:W1:Y:S01]  /*0090*/  LDC.64 R14, c[0x0][0x210] ;  /* 0x00008400ff0e7b82 */ /* 0x000e620000000a00 */
[----:B---3--:R-:W-:Y:S02]  /*00a0*/  SHF.R.S32.HI R4, RZ, 0x16, R5 ;  /* 0x00000016ff047819 */ /* 0x008fe40000011405 */
[----:B------:R-:W-:Y:S02]  /*00b0*/  LOP3.LUT R0, R0, 0x1fe, RZ, 0xc0, !PT ;  /* 0x000001fe00007812 */ /* 0x000fe400078ec0ff */
[----:B------:R-:W-:-:S03]  /*00c0*/  SGXT R4, R4, 0x1 ;  /* 0x000000010404781a */ /* 0x000fc60000000200 */
[----:B------:R-:W3:Y:S01]  /*00d0*/  LDC.64 R28, c[0x0][0x230] ;  /* 0x00008c00ff1c7b82 */ /* 0x000ee20000000a00 */
[----:B------:R-:W-:-:S04]  /*00e0*/  LEA R5, R5, R0, 0x9 ;  /* 0x0000000005057211 */ /* 0x000fc800078e48ff */
[----:B------:R-:W-:-:S03]  /*00f0*/  LEA.HI R4, R4, R5, RZ, 0xc ;  /* 0x0000000504047211 */ /* 0x000fc600078f60ff */
[----:B------:R-:W3:Y:S01]  /*0100*/  LDC.64 R18, c[0x0][0x218] ;  /* 0x00008600ff127b82 */ /* 0x000ee20000000a00 */
[----:B------:R-:W-:-:S04]  /*0110*/  SHF.R.S32.HI R4, RZ, 0xc, R4 ;  /* 0x0000000cff047819 */ /* 0x000fc80000011404 */
[----:B------:R-:W-:-:S03]  /*0120*/  LEA.HI R0, R4, R4, RZ, 0x5 ;  /* 0x0000000404007211 */ /* 0x000fc600078f28ff */
[----:B------:R-:W3:Y:S01]  /*0130*/  LDC.64 R26, c[0x0][0x258] ;  /* 0x00009600ff1a7b82 */ /* 0x000ee20000000a00 */
[----:B------:R-:W-:-:S04]  /*0140*/  LOP3.LUT R25, R0, 0xffffffe0, RZ, 0xc0, !PT ;  /* 0xffffffe000197812 */ /* 0x000fc800078ec0ff */
[----:B------:R-:W-:-:S03]  /*0150*/  IADD3 R25, R4, -R25, RZ ;  /* 0x8000001904197210 */ /* 0x000fc60007ffe0ff */
[----:B------:R-:W3:Y:S02]  /*0160*/  LDC.64 R22, c[0x0][0x248] ;  /* 0x00009200ff167b82 */ /* 0x000ee40000000a00 */
[----:B--2---:R-:W-:-:S04]  /*0170*/  IMAD.WIDE R2, R25, 0x4, R2 ;  /* 0x0000000419027825 */ /* 0x004fc800078e0202 */
[C---:B----4-:R-:W-:Y:S02]  /*0180*/  IMAD.WIDE R6, R25.reuse, 0x4, R6 ;  /* 0x0000000419067825 */ /* 0x050fe400078e0206 */
[----:B------:R-:W2:Y:S01]  /*0190*/  LDG.E.EL R2, desc[UR4][R2.64] ;  /* 0x0000000402027981 */ /* 0x000ea2000c2e1900 */
[----:B------:R-:W4:Y:S03]  /*01a0*/  LDC.64 R10, c[0x0][0x268] ;  /* 0x00009a00ff0a7b82 */ /* 0x000f260000000a00 */
[----:B------:R-:W2:Y:S01]  /*01b0*/  LDG.E.EL R6, desc[UR4][R6.64] ;  /* 0x0000000406067981 */ /* 0x000ea2000c2e1900 */
[----:B-----5:R-:W-:-:S04]  /*01c0*/  IMAD.WIDE R16, R25, 0x4, R16 ;  /* 0x0000000419107825 */ /* 0x020fc800078e0210 */
[----:B------:R-:W5:Y:S08]  /*01d0*/  LDC.64 R12, c[0x0][0x270] ;  /* 0x00009c00ff0c7b82 */ /* 0x000f700000000a00 */
[----:B------:R-:W5:Y:S01]  /*01e0*/  LDC.64 R8, c[0x0][0x250] ;  /* 0x00009400ff087b82 */ /* 0x000f620000000a00 */
[----:B0-----:R-:W-:Y:S01]  /*01f0*/  IMAD.WIDE R20, R25, 0x4, R20 ;  /* 0x0000000419147825 */ /* 0x001fe200078e0214 */
[----:B------:R-:W2:Y:S03]  /*0200*/  LDG.E.EL R4, desc[UR4][R16.64] ;  /* 0x0000000410047981 */ /* 0x000ea6000c2e1900 */
[----:B-1----:R-:W-:Y:S01]  /*0210*/  IMAD.WIDE R14, R5, 0x4, R14 ;  /* 0x00000004050e7825 */ /* 0x002fe200078e020e */
[----:B------:R-:W2:Y:S03]  /*0220*/  LDG.E.EL R7, desc[UR4][R20.64] ;  /* 0x0000000414077981 */ /* 0x000ea6000c2e1900 */
[----:B---3--:R-:W-:Y:S01]  /*0230*/  IMAD.WIDE R28, R25, 0x4, R28 ;  /* 0x00000004191c7825 */ /* 0x008fe200078e021c */
[----:B------:R-:W3:Y:S03]  /*0240*/  LDG.E.64 R16, desc[UR4][R14.64] ;  /* 0x000000040e107981 */ /* 0x000ee6000c1e1b00 */
[----:B------:R-:W-:Y:S01]  /*0250*/  IMAD.WIDE R18, R5, 0x4, R18 ;  /* 0x0000000405127825 */ /* 0x000fe200078e0212 */
[----:B------:R-:W3:Y:S03]  /*0260*/  LDG.E.EL R3, desc[UR4][R28.64] ;  /* 0x000000041c037981 */ /* 0x000ee6000c2e1900 */
[C---:B------:R-:W-:Y:S01]  /*0270*/  IMAD.WIDE R26, R25.reuse, 0x4, R26 ;  /* 0x00000004191a7825 */ /* 0x040fe200078e021a */
[----:B------:R-:W3:Y:S03]  /*0280*/  LDG.E.64 R20, desc[UR4][R18.64] ;  /* 0x0000000412147981 */ /* 0x000ee6000c1e1b00 */
[C---:B------:R-:W-:Y:S01]  /*0290*/  IMAD.WIDE R22, R25.reuse, 0x4, R22 ;  /* 0x0000000419167825 */ /* 0x040fe200078e0216 */
[----:B------:R-:W3:Y:S03]  /*02a0*/  LDG.E.EL R0, desc[UR4][R26.64] ;  /* 0x000000041a007981 */ /* 0x000ee6000c2e1900 */
[----:B----4-:R-:W-:-:S02]  /*02b0*/  IMAD.WIDE R10, R25, 0x4, R10 ;  /* 0x00000004190a7825 */ /* 0x010fc400078e020a */
[----:B------:R0:W4:Y:S02]  /*02c0*/  LDG.E.EL R22, desc[UR4][R22.64] ;  /* 0x0000000416167981 */ /* 0x000124000c2e1900 */
[C---:B-----5:R-:W-:Y:S02]  /*02d0*/  IMAD.WIDE R12, R25.reuse, 0x4, R12 ;  /* 0x00000004190c7825 */ /* 0x060fe400078e020c */
[----:B------:R-:W5:Y:S02]  /*02e0*/  LDG.E.EL R10, desc[UR4][R10.64] ;  /* 0x000000040a0a7981 */ /* 0x000f64000c2e1900 */
[----:B------:R-:W-:Y:S02]  /*02f0*/  IMAD.WIDE R8, R25, 0x4, R8 ;  /* 0x0000000419087825 */ /* 0x000fe400078e0208 */
[----:B------:R-:W5:Y:S04]  /*0300*/  LDG.E.EL R13, desc[UR4][R12.64] ;  /* 0x000000040c0d7981 */ /* 0x000f68000c2e1900 */
[----:B------:R1:W4:Y:S01]  /*0310*/  LDG.E.EL R25, desc[UR4][R8.64] ;  /* 0x0000000408197981 */ /* 0x000322000c2e1900 */
[----:B0-----:R-:W-:Y:S01]  /*0320*/  HFMA2.MMA R23, -RZ, RZ, 1.625, 0 ;  /* 0x3e800000ff177435 */ /* 0x001fe200000001ff */
[----:B-1----:R-:W0:Y:S02]  /*0330*/  LDC.64 R8, c[0x0][0x220] ;  /* 0x00008800ff087b82 */ /* 0x002e240000000a00 */
[----:B0-----:R-:W-:-:S04]  /*0340*/  IMAD.WIDE R8, R5, 0x4, R8 ;  /* 0x0000000405087825 */ /* 0x001fc800078e0208 */
[----:B--2---:R-:W-:Y:S01]  /*0350*/  FADD R2, R2, 9.9999997473787516356e-06 ;  /* 0x3727c5ac02027421 */ /* 0x004fe20000000000 */
[----:B------:R-:W-:-:S03]  /*0360*/  FADD R6, R6, 9.9999997473787516356e-06 ;  /* 0x3727c5ac06067421 */ /* 0x000fc60000000000 */
[----:B------:R-:W0:Y:S08]  /*0370*/  MUFU.SQRT R24, R2 ;  /* 0x0000000200187308 */ /* 0x000e300000002000 */
[----:B------:R-:W1:Y:S01]  /*0380*/  MUFU.SQRT R26, R6 ;  /* 0x00000006001a7308 */ /* 0x000e620000002000 */
[C---:B0-----:R-:W-:Y:S02]  /*0390*/  FSETP.GT.AND P0, PT, R24.reuse, 8.50705917302346158658e+37, PT ;  /* 0x7e8000001800780b */ /* 0x041fe40003f04000 */
[----:B------:R-:W-:-:S02]  /*03a0*/  FSETP.GEU.AND P2, PT, R24, 1.175494350822287508e-38, PT ;  /* 0x008000001800780b */ /* 0x000fc40003f4e000 */
[C---:B-1----:R-:W-:Y:S02]  /*03b0*/  FSETP.GT.AND P1, PT, R26.reuse, 8.50705917302346158658e+37, PT ;  /* 0x7e8000001a00780b */ /* 0x042fe40003f24000 */
[----:B------:R-:W-:-:S07]  /*03c0*/  FSETP.GEU.AND P3, PT, R26, 1.175494350822287508e-38, PT ;  /* 0x008000001a00780b */ /* 0x000fce0003f6e000 */
[----:B------:R-:W-:-:S04]  /*03d0*/  @P0 FMUL R24, R24, 0.25 ;  /* 0x3e80000018180820 */ /* 0x000fc80000400000 */
[----:B------:R-:W-:Y:S01]  /*03e0*/  @!P2 FMUL R24, R24, 16777216 ;  /* 0x4b8000001818a820 */ /* 0x000fe20000400000 */
[----:B------:R-:W-:-:S04]  /*03f0*/  @P1 FMUL R26, R26, 0.25 ;  /* 0x3e8000001a1a1820 */ /* 0x000fc80000400000 */
[----:B------:R-:W-:Y:S01]  /*0400*/  @!P3 FMUL R26, R26, 16777216 ;  /* 0x4b8000001a1ab820 */ /* 0x000fe20000400000 */
[----:B------:R-:W0:Y:S01]  /*0410*/  MUFU.RCP R24, R24 ;  /* 0x0000001800187308 */ /* 0x000e220000001000 */
[----:B------:R-:W-:-:S07]  /*0420*/  FSEL R11, R23, 1, P0 ;  /* 0x3f800000170b7808 */ /* 0x000fce0000000000 */
[----:B------:R-:W1:Y:S01]  /*0430*/  MUFU.RCP R26, R26 ;  /* 0x0000001a001a7308 */ /* 0x000e620000001000 */
[----:B------:R-:W-:Y:S01]  /*0440*/  FSEL R23, R23, 1, P1 ;  /* 0x3f80000017177808 */ /* 0x000fe20000800000 */
[----:B------:R-:W-:Y:S01]  /*0450*/  @!P2 FMUL R11, R11, 16777216 ;  /* 0x4b8000000b0ba820 */ /* 0x000fe20000400000 */
[--C-:B---3--:R-:W-:Y:S01]  /*0460*/  FADD R17, R17, R4.reuse ;  /* 0x0000000411117221 */ /* 0x108fe20000000000 */
[--C-:B------:R-:W-:Y:S02]  /*0470*/  FADD R21, R21, R3.reuse ;  /* 0x0000000315157221 */ /* 0x100fe40000000000 */
[----:B------:R-:W-:Y:S01]  /*0480*/  @!P3 FMUL R23, R23, 16777216 ;  /* 0x4b8000001717b820 */ /* 0x000fe20000400000 */
[----:B------:R-:W-:Y:S01]  /*0490*/  FADD R16, R16, R4 ;  /* 0x0000000410107221 */ /* 0x000fe20000000000 */
[----:B------:R-:W-:Y:S01]  /*04a0*/  FADD R20, R20, R3 ;  /* 0x0000000314147221 */ /* 0x000fe20000000000 */
[----:B0-----:R-:W-:Y:S01]  /*04b0*/  FMUL R2, R24, R11 ;  /* 0x0000000b18027220 */ /* 0x001fe20000400000 */
[C---:B------:R-:W-:Y:S01]  /*04c0*/  FADD R3, -R7.reuse, R17 ;  /* 0x0000001107037221 */ /* 0x040fe20000000100 */
[C---:B------:R-:W-:Y:S01]  /*04d0*/  FADD R4, -R0.reuse, R21 ;  /* 0x0000001500047221 */ /* 0x040fe20000000100 */
[----:B------:R-:W-:Y:S01]  /*04e0*/  FADD R7, -R7, R16 ;  /* 0x0000001007077221 */ /* 0x000fe20000000100 */
[----:B------:R-:W-:Y:S01]  /*04f0*/  FADD R0, -R0, R20 ;  /* 0x0000001400007221 */ /* 0x000fe20000000100 */
[----:B-1----:R-:W-:Y:S01]  /*0500*/  FMUL R23, R26, R23 ;  /* 0x000000171a177220 */ /* 0x002fe20000400000 */
[C---:B------:R-:W-:Y:S01]  /*0510*/  FMUL R3, R2.reuse, R3 ;  /* 0x0000000302037220 */ /* 0x040fe20000400000 */
[----:B------:R-:W-:-:S02]  /*0520*/  FMUL R2, R2, R7 ;  /* 0x0000000702027220 */ /* 0x000fc40000400000 */
[C---:B------:R-:W-:Y:S01]  /*0530*/  FMUL R4, R23.reuse, R4 ;  /* 0x0000000417047220 */ /* 0x040fe20000400000 */
[----:B------:R-:W-:Y:S01]  /*0540*/  FMUL R0, R23, R0 ;  /* 0x0000000017007220 */ /* 0x000fe20000400000 */
[----:B----4-:R-:W-:Y:S02]  /*0550*/  FFMA R3, R22, R3, R25 ;  /* 0x0000000316037223 */ /* 0x010fe40000000019 */
[----:B-----5:R-:W-:Y:S01]  /*0560*/  FFMA R4, R10, R4, R13 ;  /* 0x000000040a047223 */ /* 0x020fe2000000000d */
[----:B------:R-:W-:Y:S01]  /*0570*/  FFMA R25, R22, R2, R25 ;  /* 0x0000000216197223 */ /* 0x000fe20000000019 */
[----:B------:R-:W-:-:S03]  /*0580*/  FFMA R0, R10, R0, R13 ;  /* 0x000000000a007223 */ /* 0x000fc6000000000d */
[----:B------:R-:W-:Y:S01]  /*0590*/  FSETP.GEU.AND P1, PT, R3, -R4, PT ;  /* 0x800000040300720b */ /* 0x000fe20003f2e000 */
[----:B------:R-:W-:Y:S01]  /*05a0*/  FADD R3, R4, R3 ;  /* 0x0000000304037221 */ /* 0x000fe20000000000 */
[----:B------:R-:W-:Y:S01]  /*05b0*/  FADD R2, R0, R25 ;  /* 0x0000001900027221 */ /* 0x000fe20000000000 */
[----:B------:R-:W-:-:S03]  /*05c0*/  FSETP.GEU.AND P0, PT, R25, -R0, PT ;  /* 0x800000001900720b */ /* 0x000fc60003f0e000 */
[----:B------:R-:W-:Y:S02]  /*05d0*/  FSEL R3, R3, RZ, P1 ;  /* 0x000000ff03037208 */ /* 0x000fe40000800000 */
[----:B------:R-:W-:Y:S01]  /*05e0*/  FSEL R2, R2, RZ, P0 ;  /* 0x000000ff02027208 */ /* 0x000fe20000000000 */
[----:B------:R-:W-:Y:S04]  /*05f0*/  STG.E.64 desc[UR4][R14.64], R16 ;  /* 0x000000100e007986 */ /* 0x000fe8000c101b04 */
[----:B------:R-:W-:Y:S04]  /*0600*/  STG.E.64 desc[UR4][R18.64], R20 ;  /* 0x0000001412007986 */ /* 0x000fe8000c101b04 */
[----:B------:R-:W-:Y:S01]  /*0610*/  STG.E.64 desc[UR4][R8.64], R2 ;  /* 0x0000000208007986 */ /* 0x000fe2000c101b04 */
[----:B------:R-:W-:Y:S05]  /*0620*/  EXIT ;  /* 0x000000000000794d */ /* 0x000fea0003800000 */
.L_x_0:
[----:B------:R-:W-:-:S00]  /*0630*/  BRA `(.L_x_0) ;  /* 0xfffffffc00fc7947 */ /* 0x000fc0000383ffff */
[----:B------:R-:W-:-:S00]  /*0640*/  NOP ;  /* 0x0000000000007918 */ /* 0x000fc00000000000 */
        /* <DEDUP_REMOVED lines=11> */
.L_x_1:


//--------------------- .nv.global.init           --------------------------
	.section	.nv.global.init,"aw",@progbits
.nv.global.init:
	.type		_$_str,@object
	.size		_$_str,(_$_str_$_2 - _$_str)
_$_str:
        /*0000*/ 	.byte	0x5f, 0x5f, 0x43, 0x55, 0x44, 0x41, 0x5f, 0x46, 0x54, 0x5a, 0x00
	.type		_$_str_$_2,@object
	.size		_$_str_$_2,(.L_1 - _$_str_$_2)
_$_str_$_2:
        /*000b*/ 	.byte	0x5f, 0x5f, 0x43, 0x55, 0x44, 0x41, 0x5f, 0x50, 0x52, 0x45, 0x43, 0x5f, 0x53, 0x51, 0x52, 0x54
        /*001b*/ 	.byte	0x00
.L_1:


//--------------------- .nv.constant0.triton_poi_fused__native_batch_norm_legit_no_training_add_convolution_relu_44 --------------------------
	.section	.nv.constant0.triton_poi_fused__native_batch_norm_legit_no_training_add_convolution_relu_44,"a",@progbits
	.sectionflags	@""
	.align	4
.nv.constant0.triton_poi_fused__native_batch_norm_legit_no_training_add_convolution_relu_44:
	.zero		636
